	.headerflags	@"EF_CUDA_TEXMODE_UNIFIED EF_CUDA_64BIT_ADDRESS EF_CUDA_ACCELERATORS EF_CUDA_SM90 EF_CUDA_VIRTUAL_SM(EF_CUDA_SM90)"
	.elftype	@"ET_EXEC"


//--------------------- .nv.info                  --------------------------
	.section	.nv.info,"",@"SHT_CUDA_INFO"
	.align	4


	//----- nvinfo : EIATTR_REGCOUNT
	.align		4
        /*0000*/ 	.byte	0x04, 0x2f
        /*0002*/ 	.short	(.L_1 - .L_0)
	.align		4
.L_0:
        /*0004*/ 	.word	index@(triton_poi_fused_reflection_pad2d_0)
        /*0008*/ 	.word	0x0000001c


	//----- nvinfo : EIATTR_MIN_STACK_SIZE
	.align		4
.L_1:
        /*000c*/ 	.byte	0x04, 0x12
        /*000e*/ 	.short	(.L_3 - .L_2)
	.align		4
.L_2:
        /*0010*/ 	.word	index@(triton_poi_fused_reflection_pad2d_0)
        /*0014*/ 	.word	0x00000000


	//----- nvinfo : EIATTR_FRAME_SIZE
	.align		4
.L_3:
        /*0018*/ 	.byte	0x04, 0x11
        /*001a*/ 	.short	(.L_5 - .L_4)
	.align		4
.L_4:
        /*001c*/ 	.word	index@(triton_poi_fused_reflection_pad2d_0)
        /*0020*/ 	.word	0x00000000


	//----- nvinfo : EIATTR_MIN_STACK_SIZE
	.align		4
.L_5:
        /*0024*/ 	.byte	0x04, 0x12
        /*0026*/ 	.short	(.L_7 - .L_6)
	.align		4
.L_6:
        /*0028*/ 	.word	index@(triton_poi_fused_reflection_pad2d_0)
        /*002c*/ 	.word	0x00000000
.L_7:


//--------------------- .nv.info.triton_poi_fused_reflection_pad2d_0 --------------------------
	.section	.nv.info.triton_poi_fused_reflection_pad2d_0,"",@"SHT_CUDA_INFO"
	.sectionflags	@""
	.align	4


	//----- nvinfo : EIATTR_CUDA_API_VERSION
	.align		4
        /*0000*/ 	.byte	0x04, 0x37
        /*0002*/ 	.short	(.L_9 - .L_8)
.L_8:
        /*0004*/ 	.word	0x0000007c


	//----- nvinfo : EIATTR_KPARAM_INFO
	.align		4
.L_9:
        /*0008*/ 	.byte	0x04, 0x17
        /*000a*/ 	.short	(.L_11 - .L_10)
.L_10:
        /*000c*/ 	.word	0x00000000
        /*0010*/ 	.short	0x0002
        /*0012*/ 	.short	0x0010
        /*0014*/ 	.byte	0x00, 0xf0, 0x11, 0x00


	//----- nvinfo : EIATTR_KPARAM_INFO
	.align		4
.L_11:
        /*0018*/ 	.byte	0x04, 0x17
        /*001a*/ 	.short	(.L_13 - .L_12)
.L_12:
        /*001c*/ 	.word	0x00000000
        /*0020*/ 	.short	0x0001
        /*0022*/ 	.short	0x0008
        /*0024*/ 	.byte	0x00, 0xf4, 0x21, 0x00


	//----- nvinfo : EIATTR_KPARAM_INFO
	.align		4
.L_13:
        /*0028*/ 	.byte	0x04, 0x17
        /*002a*/ 	.short	(.L_15 - .L_14)
.L_14:
        /*002c*/ 	.word	0x00000000
        /*0030*/ 	.short	0x0000
        /*0032*/ 	.short	0x0000
        /*0034*/ 	.byte	0x00, 0xf4, 0x21, 0x00


	//----- nvinfo : EIATTR_SPARSE_MMA_MASK
	.align		4
.L_15:
        /*0038*/ 	.byte	0x03, 0x50
        /*003a*/ 	.short	0x0000


	//----- nvinfo : EIATTR_MAXREG_COUNT
	.align		4
        /*003c*/ 	.byte	0x03, 0x1b
        /*003e*/ 	.short	0x00ff


	//----- nvinfo : EIATTR_EXIT_INSTR_OFFSETS
	.align		4
        /*0040*/ 	.byte	0x04, 0x1c
        /*0042*/ 	.short	(.L_17 - .L_16)


	//   ....[0]....
.L_16:
        /*0044*/ 	.word	0x00000bb0


	//   ....[1]....
        /*0048*/ 	.word	0x00000bd0


	//----- nvinfo : EIATTR_REQNTID
	.align		4
.L_17:
        /*004c*/ 	.byte	0x04, 0x10
        /*004e*/ 	.short	(.L_19 - .L_18)
.L_18:
        /*0050*/ 	.word	0x00000080
        /*0054*/ 	.word	0x00000001
        /*0058*/ 	.word	0x00000001


	//----- nvinfo : EIATTR_CBANK_PARAM_SIZE
	.align		4
.L_19:
        /*005c*/ 	.byte	0x03, 0x19
        /*005e*/ 	.short	0x0014


	//----- nvinfo : EIATTR_PARAM_CBANK
	.align		4
        /*0060*/ 	.byte	0x04, 0x0a
        /*0062*/ 	.short	(.L_21 - .L_20)
	.align		4
.L_20:
        /*0064*/ 	.word	index@(.nv.constant0.triton_poi_fused_reflection_pad2d_0)
        /*0068*/ 	.short	0x0210
        /*006a*/ 	.short	0x0014


	//----- nvinfo : EIATTR_SW_WAR
	.align		4
.L_21:
        /*006c*/ 	.byte	0x04, 0x36
        /*006e*/ 	.short	(.L_23 - .L_22)
.L_22:
        /*0070*/ 	.word	0x00000008
.L_23:


//--------------------- .nv.callgraph             --------------------------
	.section	.nv.callgraph,"",@"SHT_CUDA_CALLGRAPH"
	.align	4
	.sectionentsize	8
	.align		4
        /*0000*/ 	.word	0x00000000
	.align		4
        /*0004*/ 	.word	0xffffffff
	.align		4
        /*0008*/ 	.word	0x00000000
	.align		4
        /*000c*/ 	.word	0xfffffffe
	.align		4
        /*0010*/ 	.word	0x00000000
	.align		4
        /*0014*/ 	.word	0xfffffffd
	.align		4
        /*0018*/ 	.word	0x00000000
	.align		4
        /*001c*/ 	.word	0xfffffffc


//--------------------- .text.triton_poi_fused_reflection_pad2d_0 --------------------------
	.section	.text.triton_poi_fused_reflection_pad2d_0,"ax",@progbits
	.align	128
        .global         triton_poi_fused_reflection_pad2d_0
        .type           triton_poi_fused_reflection_pad2d_0,@function
        .size           triton_poi_fused_reflection_pad2d_0,(.L_x_1 - triton_poi_fused_reflection_pad2d_0)
        .other          triton_poi_fused_reflection_pad2d_0,@"STO_CUDA_ENTRY STV_DEFAULT"
triton_poi_fused_reflection_pad2d_0:
.text.triton_poi_fused_reflection_pad2d_0:
[----:B------:R-:W0:Y:S02]  /*0000*/  LDC R1, c[0x0][0x28] ;  /* 0x00000a00ff017b82 */ /* 0x000e240000000800 */
[----:B------:R-:W1:Y:S01]  /*0010*/  S2R R0, SR_TID.X ;  /* 0x0000000000007919 */ /* 0x000e620000002100 */
[----:B------:R-:W-:Y:S01]  /*0020*/  ULDC.64 UR4, c[0x0][0x208] ;  /* 0x0000820000047ab9 */ /* 0x000fe20000000a00 */
[----:B------:R-:W2:Y:S01]  /*0030*/  S2R R3, SR_CTAID.X ;  /* 0x0000000000037919 */ /* 0x000ea20000002500 */
[----:B-1----:R-:W-:-:S05]  /*0040*/  IMAD.SHL.U32 R0, R0, 0x4, RZ ;  /* 0x0000000400007824 */ /* 0x002fca00078e00ff */
[----:B------:R-:W-:-:S05]  /*0050*/  LOP3.LUT R0, R0, 0x1fc, RZ, 0xc0, !PT ;  /* 0x000001fc00007812 */ /* 0x000fca00078ec0ff */
[----:B--2---:R-:W-:-:S04]  /*0060*/  IMAD R0, R3, 0x400, R0 ;  /* 0x0000040003007824 */ /* 0x004fc800078e0200 */
[C---:B------:R-:W-:Y:S01]  /*0070*/  IMAD.HI R7, R0.reuse, 0x3e0f83e1, RZ ;  /* 0x3e0f83e100077827 */ /* 0x040fe200078e02ff */
[----:B------:R-:W-:Y:S02]  /*0080*/  IADD3 R11, R0, 0x2, RZ ;  /* 0x00000002000b7810 */ /* 0x000fe40007ffe0ff */
[C---:B------:R-:W-:Y:S01]  /*0090*/  ISETP.GE.AND P0, PT, R0.reuse, 0x11040, PT ;  /* 0x000110400000780c */ /* 0x040fe20003f06270 */
[C---:B------:R-:W-:Y:S01]  /*00a0*/  VIADD R10, R0.reuse, 0x3 ;  /* 0x00000003000a7836 */ /* 0x040fe20000000000 */
[----:B------:R-:W-:Y:S01]  /*00b0*/  SHF.R.U32.HI R2, RZ, 0x1f, R7 ;  /* 0x0000001fff027819 */ /* 0x000fe20000011607 */
[----:B------:R-:W-:Y:S02]  /*00c0*/  VIADD R9, R0, 0x1 ;  /* 0x0000000100097836 */ /* 0x000fe40000000000 */
[----:B------:R-:W-:Y:S01]  /*00d0*/  IMAD.HI R17, R10, 0x3e0f83e1, RZ ;  /* 0x3e0f83e10a117827 */ /* 0x000fe200078e02ff */
[----:B------:R-:W-:-:S03]  /*00e0*/  LEA.HI.SX32 R7, R7, R2, 0x1c ;  /* 0x0000000207077211 */ /* 0x000fc600078fe2ff */
[----:B------:R-:W-:Y:S01]  /*00f0*/  IMAD.HI R6, R9, 0x3e0f83e1, RZ ;  /* 0x3e0f83e109067827 */ /* 0x000fe200078e02ff */
[----:B------:R-:W-:-:S03]  /*0100*/  SHF.R.U32.HI R2, RZ, 0x1f, R17 ;  /* 0x0000001fff027819 */ /* 0x000fc60000011611 */
[----:B------:R-:W-:Y:S01]  /*0110*/  IMAD.HI R4, R11, 0x3e0f83e1, RZ ;  /* 0x3e0f83e10b047827 */ /* 0x000fe200078e02ff */
[----:B------:R-:W-:Y:S02]  /*0120*/  SHF.R.U32.HI R5, RZ, 0x1f, R6 ;  /* 0x0000001fff057819 */ /* 0x000fe40000011606 */
[----:B------:R-:W-:Y:S01]  /*0130*/  LEA.HI.SX32 R17, R17, R2, 0x1c ;  /* 0x0000000211117211 */ /* 0x000fe200078fe2ff */
[C---:B------:R-:W-:Y:S01]  /*0140*/  VIADD R13, R0.reuse, 0x200 ;  /* 0x00000200000d7836 */ /* 0x040fe20000000000 */
[----:B------:R-:W-:Y:S01]  /*0150*/  SHF.R.U32.HI R15, RZ, 0x1f, R4 ;  /* 0x0000001fff0f7819 */ /* 0x000fe20000011604 */
[----:B------:R-:W-:Y:S01]  /*0160*/  IMAD.HI R3, R0, 0x3c2e1347, RZ ;  /* 0x3c2e134700037827 */ /* 0x000fe200078e02ff */
[----:B------:R-:W-:Y:S02]  /*0170*/  LEA.HI.SX32 R6, R6, R5, 0x1c ;  /* 0x0000000506067211 */ /* 0x000fe400078fe2ff */
[----:B------:R-:W-:Y:S01]  /*0180*/  LEA.HI.SX32 R5, R4, R15, 0x1c ;  /* 0x0000000f04057211 */ /* 0x000fe200078fe2ff */
[----:B------:R-:W-:Y:S01]  /*0190*/  IMAD.HI R2, R13, 0x3e0f83e1, RZ ;  /* 0x3e0f83e10d027827 */ /* 0x000fe200078e02ff */
[----:B------:R-:W-:-:S02]  /*01a0*/  SHF.R.U32.HI R8, RZ, 0x1f, R3 ;  /* 0x0000001fff087819 */ /* 0x000fc40000011603 */
[----:B------:R-:W-:Y:S01]  /*01b0*/  ISETP.GE.AND P1, PT, R13, 0x11040, PT ;  /* 0x000110400d00780c */ /* 0x000fe20003f26270 */
[C---:B------:R-:W-:Y:S01]  /*01c0*/  VIADD R14, R0.reuse, 0x201 ;  /* 0x00000201000e7836 */ /* 0x040fe20000000000 */
[----:B------:R-:W-:Y:S01]  /*01d0*/  SHF.R.U32.HI R15, RZ, 0x1f, R2 ;  /* 0x0000001fff0f7819 */ /* 0x000fe20000011602 */
[----:B------:R-:W-:Y:S01]  /*01e0*/  VIADD R12, R0, 0x203 ;  /* 0x00000203000c7836 */ /* 0x000fe20000000000 */
[----:B------:R-:W-:Y:S01]  /*01f0*/  LEA.HI R3, R3, R8, RZ, 0x16 ;  /* 0x0000000803037211 */ /* 0x000fe200078fb0ff */
[----:B------:R-:W-:Y:S01]  /*0200*/  IMAD.HI R22, R13, 0x3c2e1347, RZ ;  /* 0x3c2e13470d167827 */ /* 0x000fe200078e02ff */
[----:B------:R-:W-:Y:S02]  /*0210*/  IADD3 R8, R0, 0x202, RZ ;  /* 0x0000020200087810 */ /* 0x000fe40007ffe0ff */
[----:B------:R-:W-:Y:S01]  /*0220*/  LEA.HI.SX32 R4, R2, R15, 0x1c ;  /* 0x0000000f02047211 */ /* 0x000fe200078fe2ff */
[----:B------:R-:W-:Y:S01]  /*0230*/  IMAD.HI R16, R14, 0x3e0f83e1, RZ ;  /* 0x3e0f83e10e107827 */ /* 0x000fe200078e02ff */
[----:B------:R-:W-:-:S02]  /*0240*/  SHF.R.U32.HI R23, RZ, 0x1f, R22 ;  /* 0x0000001fff177819 */ /* 0x000fc40000011616 */
[----:B------:R-:W-:Y:S01]  /*0250*/  LEA R3, R3, 0xfff, 0xc ;  /* 0x00000fff03037811 */ /* 0x000fe200078e60ff */
[----:B------:R-:W-:Y:S01]  /*0260*/  IMAD.HI R19, R12, 0x3e0f83e1, RZ ;  /* 0x3e0f83e10c137827 */ /* 0x000fe200078e02ff */
[----:B------:R-:W-:Y:S02]  /*0270*/  SHF.R.U32.HI R15, RZ, 0x1f, R16 ;  /* 0x0000001fff0f7819 */ /* 0x000fe40000011610 */
[----:B------:R-:W-:Y:S01]  /*0280*/  LEA.HI R2, R22, R23, RZ, 0x16 ;  /* 0x0000001716027211 */ /* 0x000fe200078fb0ff */
[----:B------:R-:W-:Y:S01]  /*0290*/  IMAD.HI R18, R7, 0x3e0f83e1, RZ ;  /* 0x3e0f83e107127827 */ /* 0x000fe200078e02ff */
[----:B------:R-:W-:Y:S02]  /*02a0*/  SHF.R.U32.HI R20, RZ, 0x1f, R19 ;  /* 0x0000001fff147819 */ /* 0x000fe40000011613 */
[----:B------:R-:W-:Y:S01]  /*02b0*/  LEA.HI.SX32 R16, R16, R15, 0x1c ;  /* 0x0000000f10107211 */ /* 0x000fe200078fe2ff */
[----:B------:R-:W-:Y:S01]  /*02c0*/  IMAD.HI R21, R8, 0x3e0f83e1, RZ ;  /* 0x3e0f83e108157827 */ /* 0x000fe200078e02ff */
[----:B------:R-:W-:-:S02]  /*02d0*/  SHF.R.U32.HI R23, RZ, 0x1f, R18 ;  /* 0x0000001fff177819 */ /* 0x000fc40000011612 */
[----:B------:R-:W-:Y:S01]  /*02e0*/  LEA.HI.SX32 R15, R19, R20, 0x1c ;  /* 0x00000014130f7211 */ /* 0x000fe200078fe2ff */
[----:B------:R-:W-:Y:S01]  /*02f0*/  IMAD R20, R17, 0x42, RZ ;  /* 0x0000004211147824 */ /* 0x000fe200078e02ff */
[----:B------:R-:W-:Y:S01]  /*0300*/  SHF.R.U32.HI R22, RZ, 0x1f, R21 ;  /* 0x0000001fff167819 */ /* 0x000fe20000011615 */
[----:B------:R-:W-:Y:S01]  /*0310*/  IMAD R19, R6, 0x42, RZ ;  /* 0x0000004206137824 */ /* 0x000fe200078e02ff */
[----:B------:R-:W-:Y:S01]  /*0320*/  LEA.HI.SX32 R17, R18, R23, 0x1c ;  /* 0x0000001712117211 */ /* 0x000fe200078fe2ff */
[----:B------:R-:W-:Y:S01]  /*0330*/  IMAD R23, R5, 0x42, RZ ;  /* 0x0000004205177824 */ /* 0x000fe200078e02ff */
[----:B------:R-:W-:Y:S01]  /*0340*/  LEA.HI.SX32 R6, R21, R22, 0x1c ;  /* 0x0000001615067211 */ /* 0x000fe200078fe2ff */
[----:B------:R-:W-:Y:S01]  /*0350*/  IMAD.HI R18, R5, 0x3e0f83e1, RZ ;  /* 0x3e0f83e105127827 */ /* 0x000fe200078e02ff */
[----:B------:R-:W-:Y:S02]  /*0360*/  LOP3.LUT R21, RZ, R20, RZ, 0x33, !PT ;  /* 0x00000014ff157212 */ /* 0x000fe400078e33ff */
[----:B------:R-:W-:Y:S01]  /*0370*/  LOP3.LUT R22, RZ, R19, RZ, 0x33, !PT ;  /* 0x00000013ff167212 */ /* 0x000fe200078e33ff */
[----:B------:R-:W-:Y:S01]  /*0380*/  IMAD.HI R19, R4, 0x3e0f83e1, RZ ;  /* 0x3e0f83e104137827 */ /* 0x000fe200078e02ff */
[----:B------:R-:W-:-:S02]  /*0390*/  LOP3.LUT R20, RZ, R23, RZ, 0x33, !PT ;  /* 0x00000017ff147212 */ /* 0x000fc400078e33ff */
[----:B------:R-:W-:Y:S01]  /*03a0*/  LEA R2, R2, 0xfff, 0xc ;  /* 0x00000fff02027811 */ /* 0x000fe200078e60ff */
[----:B------:R-:W-:Y:S01]  /*03b0*/  IMAD.IADD R9, R9, 0x1, R22 ;  /* 0x0000000109097824 */ /* 0x000fe200078e0216 */
[----:B------:R-:W-:Y:S01]  /*03c0*/  SHF.R.U32.HI R22, RZ, 0x1f, R19 ;  /* 0x0000001fff167819 */ /* 0x000fe20000011613 */
[----:B------:R-:W-:Y:S02]  /*03d0*/  IMAD.IADD R11, R11, 0x1, R20 ;  /* 0x000000010b0b7824 */ /* 0x000fe400078e0214 */
[----:B------:R-:W-:Y:S01]  /*03e0*/  IMAD R20, R4, 0x42, RZ ;  /* 0x0000004204147824 */ /* 0x000fe200078e02ff */
[----:B------:R-:W-:Y:S01]  /*03f0*/  LEA.HI.SX32 R19, R19, R22, 0x1c ;  /* 0x0000001613137211 */ /* 0x000fe200078fe2ff */
[----:B------:R-:W-:Y:S01]  /*0400*/  IMAD.IADD R10, R10, 0x1, R21 ;  /* 0x000000010a0a7824 */ /* 0x000fe200078e0215 */
[----:B------:R-:W-:Y:S01]  /*0410*/  SHF.R.U32.HI R21, RZ, 0x1f, R18 ;  /* 0x0000001fff157819 */ /* 0x000fe20000011612 */
[----:B------:R-:W-:Y:S01]  /*0420*/  IMAD R16, R16, 0x42, RZ ;  /* 0x0000004210107824 */ /* 0x000fe200078e02ff */
[----:B------:R-:W-:Y:S01]  /*0430*/  LOP3.LUT R22, RZ, R20, RZ, 0x33, !PT ;  /* 0x00000014ff167212 */ /* 0x000fe200078e33ff */
[----:B------:R-:W-:Y:S01]  /*0440*/  IMAD R20, R15, 0x42, RZ ;  /* 0x000000420f147824 */ /* 0x000fe200078e02ff */
[----:B------:R-:W-:Y:S01]  /*0450*/  LEA.HI.SX32 R18, R18, R21, 0x1c ;  /* 0x0000001512127211 */ /* 0x000fe200078fe2ff */
[----:B------:R-:W-:Y:S01]  /*0460*/  IMAD.HI R15, R6, 0x3e0f83e1, RZ ;  /* 0x3e0f83e1060f7827 */ /* 0x000fe200078e02ff */
[----:B------:R-:W-:-:S02]  /*0470*/  LOP3.LUT R21, RZ, R16, RZ, 0x33, !PT ;  /* 0x00000010ff157212 */ /* 0x000fc400078e33ff */
[----:B------:R-:W-:Y:S01]  /*0480*/  LOP3.LUT R23, RZ, R20, RZ, 0x33, !PT ;  /* 0x00000014ff177212 */ /* 0x000fe200078e33ff */
[----:B------:R-:W-:Y:S01]  /*0490*/  IMAD R17, R17, 0x42, RZ ;  /* 0x0000004211117824 */ /* 0x000fe200078e02ff */
[----:B------:R-:W-:Y:S01]  /*04a0*/  SHF.R.U32.HI R16, RZ, 0x1f, R15 ;  /* 0x0000001fff107819 */ /* 0x000fe2000001160f */
[----:B------:R-:W-:Y:S01]  /*04b0*/  IMAD R19, R19, 0x42, RZ ;  /* 0x0000004213137824 */ /* 0x000fe200078e02ff */
[----:B------:R-:W-:Y:S01]  /*04c0*/  IABS R11, R11 ;  /* 0x0000000b000b7213 */ /* 0x000fe20000000000 */
[----:B------:R-:W-:Y:S01]  /*04d0*/  IMAD R18, R18, 0x42, RZ ;  /* 0x0000004212127824 */ /* 0x000fe200078e02ff */
[----:B------:R-:W-:Y:S01]  /*04e0*/  LEA.HI.SX32 R20, R15, R16, 0x1c ;  /* 0x000000100f147211 */ /* 0x000fe200078fe2ff */
[----:B------:R-:W-:Y:S01]  /*04f0*/  IMAD R15, R7, 0x42, RZ ;  /* 0x00000042070f7824 */ /* 0x000fe200078e02ff */
[----:B------:R-:W-:Y:S01]  /*0500*/  LOP3.LUT R16, RZ, R17, RZ, 0x33, !PT ;  /* 0x00000011ff107212 */ /* 0x000fe200078e33ff */
[----:B------:R-:W-:Y:S01]  /*0510*/  IMAD R24, R6, 0x42, RZ ;  /* 0x0000004206187824 */ /* 0x000fe200078e02ff */
[----:B------:R-:W-:Y:S01]  /*0520*/  LOP3.LUT R19, RZ, R19, RZ, 0x33, !PT ;  /* 0x00000013ff137212 */ /* 0x000fe200078e33ff */
[----:B------:R-:W-:Y:S01]  /*0530*/  IMAD.IADD R14, R14, 0x1, R21 ;  /* 0x000000010e0e7824 */ /* 0x000fe200078e0215 */
[----:B------:R-:W-:Y:S01]  /*0540*/  LOP3.LUT R17, RZ, R15, RZ, 0x33, !PT ;  /* 0x0000000fff117212 */ /* 0x000fe200078e33ff */
[----:B------:R-:W-:Y:S01]  /*0550*/  IMAD.IADD R12, R12, 0x1, R23 ;  /* 0x000000010c0c7824 */ /* 0x000fe200078e0217 */
[----:B------:R-:W-:Y:S01]  /*0560*/  LOP3.LUT R18, RZ, R18, RZ, 0x33, !PT ;  /* 0x00000012ff127212 */ /* 0x000fe200078e33ff */
[----:B------:R-:W-:Y:S01]  /*0570*/  IMAD R20, R20, 0x42, RZ ;  /* 0x0000004214147824 */ /* 0x000fe200078e02ff */
[----:B------:R-:W-:Y:S01]  /*0580*/  IADD3 R7, R7, R16, RZ ;  /* 0x0000001007077210 */ /* 0x000fe20007ffe0ff */
[----:B------:R-:W-:Y:S01]  /*0590*/  IMAD.IADD R17, R0, 0x1, R17 ;  /* 0x0000000100117824 */ /* 0x000fe200078e0211 */
[----:B------:R-:W-:Y:S01]  /*05a0*/  LOP3.LUT R25, RZ, R24, RZ, 0x33, !PT ;  /* 0x00000018ff197212 */ /* 0x000fe200078e33ff */
[----:B------:R-:W-:Y:S01]  /*05b0*/  IMAD.IADD R16, R4, 0x1, R19 ;  /* 0x0000000104107824 */ /* 0x000fe200078e0213 */
[----:B------:R-:W-:Y:S01]  /*05c0*/  IABS R4, R9 ;  /* 0x0000000900047213 */ /* 0x000fe20000000000 */
[----:B------:R-:W-:Y:S01]  /*05d0*/  IMAD.IADD R15, R5, 0x1, R18 ;  /* 0x00000001050f7824 */ /* 0x000fe200078e0212 */
[----:B------:R-:W-:Y:S01]  /*05e0*/  IABS R17, R17 ;  /* 0x0000001100117213 */ /* 0x000fe20000000000 */
[----:B------:R-:W-:Y:S01]  /*05f0*/  IMAD.IADD R8, R8, 0x1, R25 ;  /* 0x0000000108087824 */ /* 0x000fe200078e0219 */
[----:B------:R-:W-:Y:S01]  /*0600*/  IABS R5, R10 ;  /* 0x0000000a00057213 */ /* 0x000fe20000000000 */
[----:B------:R-:W-:Y:S01]  /*0610*/  IMAD.MOV.U32 R10, RZ, RZ, R11 ;  /* 0x000000ffff0a7224 */ /* 0x000fe200078e000b */
[----:B------:R-:W-:Y:S01]  /*0620*/  IADD3 R4, R4, -0x3f, RZ ;  /* 0xffffffc104047810 */ /* 0x000fe20007ffe0ff */
[----:B------:R-:W-:Y:S01]  /*0630*/  IMAD.MOV.U32 R9, RZ, RZ, R17 ;  /* 0x000000ffff097224 */ /* 0x000fe200078e0011 */
[----:B------:R-:W-:Y:S01]  /*0640*/  IADD3 R13, R13, R22, RZ ;  /* 0x000000160d0d7210 */ /* 0x000fe20007ffe0ff */
[----:B------:R-:W-:Y:S01]  /*0650*/  VIADD R10, R10, 0xffffffc1 ;  /* 0xffffffc10a0a7836 */ /* 0x000fe20000000000 */
[----:B------:R-:W-:Y:S01]  /*0660*/  IABS R14, R14 ;  /* 0x0000000e000e7213 */ /* 0x000fe20000000000 */
[----:B------:R-:W-:Y:S01]  /*0670*/  VIADD R9, R9, 0xffffffc1 ;  /* 0xffffffc109097836 */ /* 0x000fe20000000000 */
[----:B------:R-:W-:Y:S01]  /*0680*/  IABS R11, R4 ;  /* 0x00000004000b7213 */ /* 0x000fe20000000000 */
[----:B------:R-:W-:Y:S01]  /*0690*/  VIADD R5, R5, 0xffffffc1 ;  /* 0xffffffc105057836 */ /* 0x000fe20000000000 */
[----:B------:R-:W-:-:S02]  /*06a0*/  IABS R18, R10 ;  /* 0x0000000a00127213 */ /* 0x000fc40000000000 */
[----:B------:R-:W-:Y:S02]  /*06b0*/  IABS R9, R9 ;  /* 0x0000000900097213 */ /* 0x000fe40000000000 */
[----:B------:R-:W-:Y:S02]  /*06c0*/  IABS R17, R13 ;  /* 0x0000000d00117213 */ /* 0x000fe40000000000 */
[----:B------:R-:W-:Y:S01]  /*06d0*/  IABS R13, R12 ;  /* 0x0000000c000d7213 */ /* 0x000fe20000000000 */
[----:B------:R-:W-:Y:S01]  /*06e0*/  IMAD.MOV.U32 R4, RZ, RZ, R9 ;  /* 0x000000ffff047224 */ /* 0x000fe200078e0009 */
[----:B------:R-:W-:Y:S01]  /*06f0*/  LOP3.LUT R21, RZ, R20, RZ, 0x33, !PT ;  /* 0x00000014ff157212 */ /* 0x000fe200078e33ff */
[----:B------:R-:W-:Y:S01]  /*0700*/  IMAD.IADD R9, R3, 0x1, -R18 ;  /* 0x0000000103097824 */ /* 0x000fe200078e0a12 */
[----:B------:R-:W-:Y:S01]  /*0710*/  IABS R18, R8 ;  /* 0x0000000800127213 */ /* 0x000fe20000000000 */
[----:B------:R-:W-:Y:S01]  /*0720*/  IMAD.MOV.U32 R8, RZ, RZ, R14 ;  /* 0x000000ffff087224 */ /* 0x000fe200078e000e */
[----:B------:R-:W-:Y:S01]  /*0730*/  MOV R10, R11 ;  /* 0x0000000b000a7202 */ /* 0x000fe20000000f00 */
[----:B------:R-:W-:Y:S01]  /*0740*/  IMAD.MOV.U32 R12, RZ, RZ, R17 ;  /* 0x000000ffff0c7224 */ /* 0x000fe200078e0011 */
[----:B------:R-:W-:Y:S01]  /*0750*/  IABS R17, R7 ;  /* 0x0000000700117213 */ /* 0x000fe20000000000 */
[----:B------:R-:W-:Y:S01]  /*0760*/  IMAD.MOV.U32 R14, RZ, RZ, R18 ;  /* 0x000000ffff0e7224 */ /* 0x000fe200078e0012 */
[----:B------:R-:W-:Y:S01]  /*0770*/  IADD3 R6, R6, R21, RZ ;  /* 0x0000001506067210 */ /* 0x000fe20007ffe0ff */
[----:B------:R-:W-:Y:S01]  /*0780*/  VIADD R7, R8, 0xffffffc1 ;  /* 0xffffffc108077836 */ /* 0x000fe20000000000 */
[----:B------:R-:W-:Y:S01]  /*0790*/  IABS R20, R5 ;  /* 0x0000000500147213 */ /* 0x000fe20000000000 */
[----:B------:R-:W-:Y:S01]  /*07a0*/  VIADD R8, R13, 0xffffffc1 ;  /* 0xffffffc10d087836 */ /* 0x000fe20000000000 */
[----:B------:R-:W-:Y:S01]  /*07b0*/  IADD3 R12, R12, -0x3f, RZ ;  /* 0xffffffc10c0c7810 */ /* 0x000fe20007ffe0ff */
[C---:B------:R-:W-:Y:S01]  /*07c0*/  IMAD.IADD R11, R3.reuse, 0x1, -R4 ;  /* 0x00000001030b7824 */ /* 0x040fe200078e0a04 */
[----:B------:R-:W-:Y:S01]  /*07d0*/  IABS R15, R15 ;  /* 0x0000000f000f7213 */ /* 0x000fe20000000000 */
[----:B------:R-:W1:Y:S01]  /*07e0*/  LDC.64 R4, c[0x0][0x210] ;  /* 0x00008400ff047b82 */ /* 0x000e620000000a00 */
[----:B------:R-:W-:Y:S01]  /*07f0*/  VIADD R13, R14, 0xffffffc1 ;  /* 0xffffffc10e0d7836 */ /* 0x000fe20000000000 */
[----:B------:R-:W-:Y:S01]  /*0800*/  MOV R14, R17 ;  /* 0x00000011000e7202 */ /* 0x000fe20000000f00 */
[----:B------:R-:W-:Y:S01]  /*0810*/  IMAD.IADD R10, R3, 0x1, -R10 ;  /* 0x00000001030a7824 */ /* 0x000fe200078e0a0a */
[----:B------:R-:W-:-:S02]  /*0820*/  IABS R19, R8 ;  /* 0x0000000800137213 */ /* 0x000fc40000000000 */
[----:B------:R-:W-:Y:S01]  /*0830*/  IABS R8, R6 ;  /* 0x0000000600087213 */ /* 0x000fe20000000000 */
[----:B------:R-:W-:Y:S01]  /*0840*/  VIADD R6, R14, 0xffffffc1 ;  /* 0xffffffc10e067836 */ /* 0x000fe20000000000 */
[----:B------:R-:W-:Y:S02]  /*0850*/  IABS R16, R16 ;  /* 0x0000001000107213 */ /* 0x000fe40000000000 */
[----:B------:R-:W-:Y:S01]  /*0860*/  IABS R18, R7 ;  /* 0x0000000700127213 */ /* 0x000fe20000000000 */
[----:B------:R-:W-:Y:S01]  /*0870*/  IMAD.MOV.U32 R14, RZ, RZ, R8 ;  /* 0x000000ffff0e7224 */ /* 0x000fe200078e0008 */
[----:B------:R-:W-:Y:S02]  /*0880*/  IADD3 R3, R3, -R20, RZ ;  /* 0x8000001403037210 */ /* 0x000fe40007ffe0ff */
[----:B------:R-:W-:Y:S01]  /*0890*/  IABS R17, R12 ;  /* 0x0000000c00117213 */ /* 0x000fe20000000000 */
[----:B------:R-:W-:Y:S01]  /*08a0*/  IMAD.MOV.U32 R12, RZ, RZ, R15 ;  /* 0x000000ffff0c7224 */ /* 0x000fe200078e000f */
[----:B------:R-:W-:Y:S01]  /*08b0*/  IABS R20, R13 ;  /* 0x0000000d00147213 */ /* 0x000fe20000000000 */
[----:B------:R-:W-:Y:S01]  /*08c0*/  IMAD.MOV.U32 R13, RZ, RZ, R16 ;  /* 0x000000ffff0d7224 */ /* 0x000fe200078e0010 */
[----:B------:R-:W-:Y:S01]  /*08d0*/  IABS R16, R6 ;  /* 0x0000000600107213 */ /* 0x000fe20000000000 */
[----:B------:R-:W-:Y:S01]  /*08e0*/  IMAD.MOV.U32 R15, RZ, RZ, R18 ;  /* 0x000000ffff0f7224 */ /* 0x000fe200078e0012 */
[----:B------:R-:W-:Y:S01]  /*08f0*/  MOV R7, R17 ;  /* 0x0000001100077202 */ /* 0x000fe20000000f00 */
[----:B------:R-:W-:Y:S01]  /*0900*/  VIADD R14, R14, 0xffffffc1 ;  /* 0xffffffc10e0e7836 */ /* 0x000fe20000000000 */
[----:B------:R-:W-:Y:S01]  /*0910*/  IADD3 R12, R12, -0x3f, RZ ;  /* 0xffffffc10c0c7810 */ /* 0x000fe20007ffe0ff */
[----:B------:R-:W-:Y:S01]  /*0920*/  VIADD R13, R13, 0xffffffc1 ;  /* 0xffffffc10d0d7836 */ /* 0x000fe20000000000 */
[----:B------:R-:W-:Y:S01]  /*0930*/  IADD3 R8, R2, -R15, RZ ;  /* 0x8000000f02087210 */ /* 0x000fe20007ffe0ff */
[----:B------:R-:W-:Y:S01]  /*0940*/  IMAD.MOV.U32 R17, RZ, RZ, R20 ;  /* 0x000000ffff117224 */ /* 0x000fe200078e0014 */
[----:B------:R-:W-:Y:S01]  /*0950*/  MOV R15, R16 ;  /* 0x00000010000f7202 */ /* 0x000fe20000000f00 */
[C---:B------:R-:W-:Y:S01]  /*0960*/  IMAD.IADD R7, R2.reuse, 0x1, -R7 ;  /* 0x0000000102077824 */ /* 0x040fe200078e0a07 */
[----:B------:R-:W-:Y:S01]  /*0970*/  IABS R12, R12 ;  /* 0x0000000c000c7213 */ /* 0x000fe20000000000 */
[C---:B------:R-:W-:Y:S01]  /*0980*/  IMAD.IADD R6, R2.reuse, 0x1, -R17 ;  /* 0x0000000102067824 */ /* 0x040fe200078e0a11 */
[----:B------:R-:W-:Y:S01]  /*0990*/  IABS R25, R14 ;  /* 0x0000000e00197213 */ /* 0x000fe20000000000 */
[----:B------:R-:W-:Y:S01]  /*09a0*/  IMAD.IADD R2, R2, 0x1, -R19 ;  /* 0x0000000102027824 */ /* 0x000fe200078e0a13 */
[----:B------:R-:W-:Y:S01]  /*09b0*/  IABS R21, R13 ;  /* 0x0000000d00157213 */ /* 0x000fe20000000000 */
[----:B------:R-:W-:-:S02]  /*09c0*/  IMAD R13, R15, -0x40, R11 ;  /* 0xffffffc00f0d7824 */ /* 0x000fc400078e020b */
[----:B------:R-:W-:Y:S01]  /*09d0*/  IMAD R15, R15, -0x40, R10 ;  /* 0xffffffc00f0f7824 */ /* 0x000fe200078e020a */
[----:B------:R-:W-:Y:S01]  /*09e0*/  CS2R R10, SRZ ;  /* 0x00000000000a7805 */ /* 0x000fe2000001ff00 */
[C---:B------:R-:W-:Y:S02]  /*09f0*/  IMAD R17, R12.reuse, -0x40, R9 ;  /* 0xffffffc00c117824 */ /* 0x040fe400078e0209 */
[----:B------:R-:W-:Y:S02]  /*0a00*/  IMAD R19, R12, -0x40, R3 ;  /* 0xffffffc00c137824 */ /* 0x000fe400078e0203 */
[----:B------:R-:W-:Y:S02]  /*0a10*/  IMAD R23, R25, -0x40, R6 ;  /* 0xffffffc019177824 */ /* 0x000fe400078e0206 */
[----:B------:R-:W-:Y:S02]  /*0a20*/  IMAD R7, R21, -0x40, R7 ;  /* 0xffffffc015077824 */ /* 0x000fe400078e0207 */
[----:B------:R-:W-:-:S02]  /*0a30*/  IMAD R25, R25, -0x40, R2 ;  /* 0xffffffc019197824 */ /* 0x000fc400078e0202 */
[----:B------:R-:W-:Y:S01]  /*0a40*/  IMAD R21, R21, -0x40, R8 ;  /* 0xffffffc015157824 */ /* 0x000fe200078e0208 */
[----:B------:R-:W-:Y:S01]  /*0a50*/  CS2R R8, SRZ ;  /* 0x0000000000087805 */ /* 0x000fe2000001ff00 */
[----:B-1----:R-:W-:-:S04]  /*0a60*/  IMAD.WIDE R2, R13, 0x4, R4 ;  /* 0x000000040d027825 */ /* 0x002fc800078e0204 */
[--C-:B------:R-:W-:Y:S01]  /*0a70*/  IMAD.WIDE R12, R15, 0x4, R4.reuse ;  /* 0x000000040f0c7825 */ /* 0x100fe200078e0204 */
[----:B------:R1:W2:Y:S03]  /*0a80*/  @!P0 LDG.E.EL R8, desc[UR4][R2.64] ;  /* 0x0000000402088981 */ /* 0x0002a6000c2e1900 */
[--C-:B------:R-:W-:Y:S01]  /*0a90*/  IMAD.WIDE R14, R17, 0x4, R4.reuse ;  /* 0x00000004110e7825 */ /* 0x100fe200078e0204 */
[----:B------:R-:W2:Y:S03]  /*0aa0*/  @!P0 LDG.E.EL R9, desc[UR4][R12.64] ;  /* 0x000000040c098981 */ /* 0x000ea6000c2e1900 */
[--C-:B------:R-:W-:Y:S01]  /*0ab0*/  IMAD.WIDE R18, R19, 0x4, R4.reuse ;  /* 0x0000000413127825 */ /* 0x100fe200078e0204 */
[----:B------:R-:W2:Y:S01]  /*0ac0*/  @!P0 LDG.E.EL R10, desc[UR4][R14.64] ;  /* 0x000000040e0a8981 */ /* 0x000ea2000c2e1900 */
[----:B-1----:R-:W1:Y:S02]  /*0ad0*/  LDC.64 R2, c[0x0][0x218] ;  /* 0x00008600ff027b82 */ /* 0x002e640000000a00 */
[----:B------:R-:W-:Y:S01]  /*0ae0*/  IMAD.WIDE R16, R7, 0x4, R4 ;  /* 0x0000000407107825 */ /* 0x000fe200078e0204 */
[----:B------:R-:W2:Y:S01]  /*0af0*/  @!P0 LDG.E.EL R11, desc[UR4][R18.64] ;  /* 0x00000004120b8981 */ /* 0x000ea2000c2e1900 */
[----:B------:R-:W-:-:S02]  /*0b00*/  CS2R R6, SRZ ;  /* 0x0000000000067805 */ /* 0x000fc4000001ff00 */
[----:B------:R-:W-:-:S04]  /*0b10*/  IMAD.WIDE R20, R21, 0x4, R4 ;  /* 0x0000000415147825 */ /* 0x000fc800078e0204 */
[----:B------:R-:W-:-:S04]  /*0b20*/  IMAD.WIDE R22, R23, 0x4, R4 ;  /* 0x0000000417167825 */ /* 0x000fc800078e0204 */
[----:B------:R-:W-:Y:S01]  /*0b30*/  IMAD.WIDE R24, R25, 0x4, R4 ;  /* 0x0000000419187825 */ /* 0x000fe200078e0204 */
[----:B------:R-:W-:Y:S01]  /*0b40*/  CS2R R4, SRZ ;  /* 0x0000000000047805 */ /* 0x000fe2000001ff00 */
[----:B------:R3:W5:Y:S04]  /*0b50*/  @!P1 LDG.E.EL R6, desc[UR4][R22.64] ;  /* 0x0000000416069981 */ /* 0x000768000c2e1900 */
[----:B------:R3:W5:Y:S04]  /*0b60*/  @!P1 LDG.E.EL R7, desc[UR4][R24.64] ;  /* 0x0000000418079981 */ /* 0x000768000c2e1900 */
[----:B------:R3:W5:Y:S01]  /*0b70*/  @!P1 LDG.E.EL R4, desc[UR4][R16.64] ;  /* 0x0000000410049981 */ /* 0x000762000c2e1900 */
[----:B-1----:R-:W-:-:S03]  /*0b80*/  IMAD.WIDE R2, R0, 0x4, R2 ;  /* 0x0000000400027825 */ /* 0x002fc600078e0202 */
[----:B------:R3:W5:Y:S04]  /*0b90*/  @!P1 LDG.E.EL R5, desc[UR4][R20.64] ;  /* 0x0000000414059981 */ /* 0x000768000c2e1900 */
[----:B--2---:R3:W-:Y:S01]  /*0ba0*/  @!P0 STG.E.128 desc[UR4][R2.64], R8 ;  /* 0x0000000802008986 */ /* 0x0047e2000c101d04 */
[----:B------:R-:W-:Y:S05]  /*0bb0*/  @P1 EXIT ;  /* 0x000000000000194d */ /* 0x000fea0003800000 */
[----:B-----5:R-:W-:Y:S01]  /*0bc0*/  STG.E.128 desc[UR4][R2.64+0x800], R4 ;  /* 0x0008000402007986 */ /* 0x020fe2000c101d04 */
[----:B------:R-:W-:Y:S05]  /*0bd0*/  EXIT ;  /* 0x000000000000794d */ /* 0x000fea0003800000 */
.L_x_0:
[----:B------:R-:W-:-:S00]  /*0be0*/  BRA `(.L_x_0) ;  /* 0xfffffffc00fc7947 */ /* 0x000fc0000383ffff */
[----:B------:R-:W-:-:S00]  /*0bf0*/  NOP ;  /* 0x0000000000007918 */ /* 0x000fc00000000000 */
        /* <DEDUP_REMOVED lines=8> */
.L_x_1:


//--------------------- .nv.constant0.triton_poi_fused_reflection_pad2d_0 --------------------------
	.section	.nv.constant0.triton_poi_fused_reflection_pad2d_0,"a",@progbits
	.sectionflags	@""
	.align	4
.nv.constant0.triton_poi_fused_reflection_pad2d_0:
	.zero		548
